//
// Generated by NVIDIA NVVM Compiler
//
// Compiler Build ID: CL-36424714
// Cuda compilation tools, release 13.0, V13.0.88
// Based on NVVM 20.0.0
//

.version 9.0
.target sm_100
.address_size 64

	// .globl	_Z13buffer_kernelv
// _ZZ13buffer_kernelvE11buffer_used has been demoted
.global .align 1 .b8 _ZN34_INTERNAL_2debee48_4_k_cu_41e4e0c84cuda3std3__436_GLOBAL__N__2debee48_4_k_cu_41e4e0c86ignoreE[1];
.global .align 1 .b8 _ZN34_INTERNAL_2debee48_4_k_cu_41e4e0c84cuda3std3__45__cpo5beginE[1];
.global .align 1 .b8 _ZN34_INTERNAL_2debee48_4_k_cu_41e4e0c84cuda3std3__45__cpo3endE[1];
.global .align 1 .b8 _ZN34_INTERNAL_2debee48_4_k_cu_41e4e0c84cuda3std3__45__cpo6cbeginE[1];
.global .align 1 .b8 _ZN34_INTERNAL_2debee48_4_k_cu_41e4e0c84cuda3std3__45__cpo4cendE[1];
.global .align 1 .b8 _ZN34_INTERNAL_2debee48_4_k_cu_41e4e0c84cuda3std3__419piecewise_constructE[1];
.global .align 1 .b8 _ZN34_INTERNAL_2debee48_4_k_cu_41e4e0c84cuda3std3__48in_placeE[1];
.global .align 1 .b8 _ZN34_INTERNAL_2debee48_4_k_cu_41e4e0c84cuda3std6ranges3__45__cpo4swapE[1];
.global .align 1 .b8 _ZN34_INTERNAL_2debee48_4_k_cu_41e4e0c84cuda3std6ranges3__45__cpo9iter_moveE[1];
.global .align 1 .b8 _ZN34_INTERNAL_2debee48_4_k_cu_41e4e0c84cuda3std6ranges3__45__cpo7advanceE[1];
.extern .shared .align 16 .b8 buffer[];

.visible .entry _Z13buffer_kernelv()
{
	.reg .pred 	%p<14>;
	.reg .b32 	%r<54>;
	.reg .b64 	%rd<5>;
	// demoted variable
	.shared .align 4 .b8 _ZZ13buffer_kernelvE11buffer_used[4];
	// begin inline asm
	fence.sc.cta;
	// end inline asm
	mov.u32 	%r20, _ZZ13buffer_kernelvE11buffer_used;
	cvt.u64.u32 	%rd2, %r20;
	cvta.shared.u64 	%rd1, %rd2;
	mov.b32 	%r18, 0;
	// begin inline asm
	st.relaxed.cta.b32 [%rd1],%r18;
	// end inline asm
	barrier.sync 	0;
	mov.u32 	%r21, %tid.x;
	mov.u32 	%r22, %tid.y;
	mov.u32 	%r23, %tid.z;
	mov.u32 	%r24, %ntid.x;
	mov.u32 	%r25, %ntid.y;
	mad.lo.s32 	%r26, %r23, %r25, %r22;
	mad.lo.s32 	%r27, %r26, %r24, %r21;
	and.b32  	%r1, %r27, 1;
	add.s32 	%r28, %r1, 1;
	and.b32  	%r29, %r27, 31;
	shfl.sync.up.b32	%r30|%p1, %r28, 1, 0, -1;
	setp.eq.s32 	%p2, %r29, 0;
	selp.b32 	%r2, 0, %r30, %p2;
	add.s32 	%r31, %r2, %r28;
	shfl.sync.up.b32	%r32|%p3, %r31, 2, 0, -1;
	setp.lt.u32 	%p4, %r29, 2;
	selp.b32 	%r3, 0, %r32, %p4;
	add.s32 	%r33, %r3, %r31;
	shfl.sync.up.b32	%r34|%p5, %r33, 4, 0, -1;
	setp.lt.u32 	%p6, %r29, 4;
	selp.b32 	%r4, 0, %r34, %p6;
	add.s32 	%r35, %r4, %r33;
	shfl.sync.up.b32	%r36|%p7, %r35, 8, 0, -1;
	setp.lt.u32 	%p8, %r29, 8;
	selp.b32 	%r5, 0, %r36, %p8;
	add.s32 	%r6, %r5, %r35;
	shfl.sync.up.b32	%r37|%p9, %r6, 16, 0, -1;
	setp.lt.u32 	%p10, %r29, 16;
	selp.b32 	%r7, 0, %r37, %p10;
	setp.ne.s32 	%p11, %r29, 31;
	@%p11 bra 	$L__BB0_2;
	add.s32 	%r39, %r7, %r6;
	cvta.shared.u64 	%rd3, %rd2;
	// begin inline asm
	atom.add.relaxed.cta.s32 %r50,[%rd3],%r39;
	// end inline asm
$L__BB0_2:
	shfl.sync.idx.b32	%r42|%p12, %r50, 31, 31, -1;
	add.s32 	%r43, %r42, %r2;
	add.s32 	%r44, %r43, %r3;
	add.s32 	%r45, %r44, %r4;
	add.s32 	%r46, %r45, %r5;
	add.s32 	%r47, %r46, %r7;
	shl.b32 	%r48, %r47, 2;
	mov.u32 	%r49, buffer;
	add.s32 	%r53, %r49, %r48;
	neg.s32 	%r52, %r1;
	mov.b32 	%r51, -1;
$L__BB0_3:
	add.s32 	%r51, %r51, 1;
	st.shared.u32 	[%r53], %r51;
	add.s32 	%r53, %r53, 4;
	add.s32 	%r52, %r52, 1;
	setp.ne.s32 	%p13, %r52, 1;
	@%p13 bra 	$L__BB0_3;
	barrier.sync 	0;
	ret;

}


// ===== COMPILED SASS (sm_100) =====

	.target	sm_100

	.elftype	@"ET_EXEC"


//--------------------- .note.nv.tkinfo           --------------------------
	.section	.note.nv.tkinfo,"",@"SHT_NOTE"
	.sectionflags	@"SHF_NOTE_NV_TKINFO"
	.tkinfo
        /*0018*/ 	.word	0x00000002
        /*0030*/ 	.string	""
        /*0030*/ 	.string	"ptxas"
        /*0030*/ 	.string	"Cuda compilation tools, release 13.0, V13.0.88"
        /*0030*/ 	.string	"Build cuda_13.0.r13.0/compiler.36424714_0"
        /*0030*/ 	.string	"-arch sm_100 -m 64 "



//--------------------- .note.nv.cuinfo           --------------------------
	.section	.note.nv.cuinfo,"",@"SHT_NOTE"
	.sectionflags	@"SHF_NOTE_NV_CUINFO"
        /*0018*/ 	.short	0x0002
        /*001a*/ 	.short	0x0064
        /*001c*/ 	.short	0x0082
	.zero		2


//--------------------- .nv.info                  --------------------------
	.section	.nv.info,"",@"SHT_CUDA_INFO"
	.align	4


	//----- nvinfo : EIATTR_REGCOUNT
	.align		4
        /*0000*/ 	.byte	0x04, 0x2f
        /*0002*/ 	.short	(.L_11 - .L_10)
	.align		4
.L_10:
        /*0004*/ 	.word	index@(_Z13buffer_kernelv)
        /*0008*/ 	.word	0x00000012


	//----- nvinfo : EIATTR_FRAME_SIZE
	.align		4
.L_11:
        /*000c*/ 	.byte	0x04, 0x11
        /*000e*/ 	.short	(.L_13 - .L_12)
	.align		4
.L_12:
        /*0010*/ 	.word	index@(_Z13buffer_kernelv)
        /*0014*/ 	.word	0x00000000


	//----- nvinfo : EIATTR_MIN_STACK_SIZE
	.align		4
.L_13:
        /*0018*/ 	.byte	0x04, 0x12
        /*001a*/ 	.short	(.L_15 - .L_14)
	.align		4
.L_14:
        /*001c*/ 	.word	index@(_Z13buffer_kernelv)
        /*0020*/ 	.word	0x00000000
.L_15:


//--------------------- .nv.compat                --------------------------
	.section	.nv.compat,"",@"SHT_CUDA_COMPAT_INFO"
	.align	4
        /*0000*/ 	.byte	0x02, 0x09, 0x00, 0x00, 0x02, 0x02, 0x01, 0x00, 0x02, 0x05, 0x05, 0x00, 0x03, 0x07, 0x01, 0x01
        /*0010*/ 	.byte	0x02, 0x03, 0x00, 0x00, 0x02, 0x06, 0x01, 0x00, 0x04, 0x0b, 0x08, 0x00, 0x09, 0x00, 0x00, 0x00
        /*0020*/ 	.byte	0x00, 0x00, 0x00, 0x00


//--------------------- .nv.info._Z13buffer_kernelv --------------------------
	.section	.nv.info._Z13buffer_kernelv,"",@"SHT_CUDA_INFO"
	.sectionflags	@""
	.align	4


	//----- nvinfo : EIATTR_CUDA_API_VERSION
	.align		4
        /*0000*/ 	.byte	0x04, 0x37
        /*0002*/ 	.short	(.L_17 - .L_16)
.L_16:
        /*0004*/ 	.word	0x00000082


	//----- nvinfo : EIATTR_SPARSE_MMA_MASK
	.align		4
.L_17:
        /*0008*/ 	.byte	0x03, 0x50
        /*000a*/ 	.short	0x0000


	//----- nvinfo : EIATTR_MAXREG_COUNT
	.align		4
        /*000c*/ 	.byte	0x03, 0x1b
        /*000e*/ 	.short	0x00ff


	//----- nvinfo : EIATTR_NUM_BARRIERS
	.align		4
        /*0010*/ 	.byte	0x02, 0x4c
        /*0012*/ 	.byte	0x01
	.zero		1


	//----- nvinfo : EIATTR_MERCURY_ISA_VERSION
	.align		4
        /*0014*/ 	.byte	0x03, 0x5f
        /*0016*/ 	.short	0x0101


	//----- nvinfo : EIATTR_INT_WARP_WIDE_INSTR_OFFSETS
	.align		4
        /*0018*/ 	.byte	0x04, 0x31
        /*001a*/ 	.short	(.L_19 - .L_18)


	//   ....[0]....
.L_18:
        /*001c*/ 	.word	0x000002a0


	//   ....[1]....
        /*0020*/ 	.word	0x000002f0


	//   ....[2]....
        /*0024*/ 	.word	0x00000330


	//   ....[3]....
        /*0028*/ 	.word	0x00000360


	//   ....[4]....
        /*002c*/ 	.word	0x00000380


	//   ....[5]....
        /*0030*/ 	.word	0x000003a0


	//   ....[6]....
        /*0034*/ 	.word	0x000003d0


	//   ....[7]....
        /*0038*/ 	.word	0x000003e0


	//----- nvinfo : EIATTR_COOP_GROUP_MASK_REGIDS
	.align		4
.L_19:
        /*003c*/ 	.byte	0x04, 0x29
        /*003e*/ 	.short	(.L_21 - .L_20)


	//   ....[0]....
.L_20:
        /*0040*/ 	.word	0xffffffff


	//   ....[1]....
        /*0044*/ 	.word	0xffffffff


	//   ....[2]....
        /*0048*/ 	.word	0xffffffff


	//   ....[3]....
        /*004c*/ 	.word	0xffffffff


	//   ....[4]....
        /*0050*/ 	.word	0xffffffff


	//   ....[5]....
        /*0054*/ 	.word	0xffffffff


	//   ....[6]....
        /*0058*/ 	.word	0xffffffff


	//   ....[7]....
        /*005c*/ 	.word	0xffffffff


	//----- nvinfo : EIATTR_COOP_GROUP_INSTR_OFFSETS
	.align		4
.L_21:
        /*0060*/ 	.byte	0x04, 0x28
        /*0062*/ 	.short	(.L_23 - .L_22)


	//   ....[0]....
.L_22:
        /*0064*/ 	.word	0x00000120


	//   ....[1]....
        /*0068*/ 	.word	0x00000160


	//   ....[2]....
        /*006c*/ 	.word	0x000001b0


	//   ....[3]....
        /*0070*/ 	.word	0x00000200


	//   ....[4]....
        /*0074*/ 	.word	0x00000230


	//   ....[5]....
        /*0078*/ 	.word	0x00000270


	//   ....[6]....
        /*007c*/ 	.word	0x00000410


	//   ....[7]....
        /*0080*/ 	.word	0x00000760


	//----- nvinfo : EIATTR_VRC_CTA_INIT_COUNT
	.align		4
.L_23:
        /*0084*/ 	.byte	0x02, 0x4a
	.zero		1
	.zero		1


	//----- nvinfo : EIATTR_EXIT_INSTR_OFFSETS
	.align		4
        /*0088*/ 	.byte	0x04, 0x1c
        /*008a*/ 	.short	(.L_25 - .L_24)


	//   ....[0]....
.L_24:
        /*008c*/ 	.word	0x00000770


	//----- nvinfo : EIATTR_CRS_STACK_SIZE
	.align		4
.L_25:
        /*0090*/ 	.byte	0x04, 0x1e
        /*0092*/ 	.short	(.L_27 - .L_26)
.L_26:
        /*0094*/ 	.word	0x00000000


	//----- nvinfo : EIATTR_SW_WAR
	.align		4
.L_27:
        /*0098*/ 	.byte	0x04, 0x36
        /*009a*/ 	.short	(.L_29 - .L_28)
.L_28:
        /*009c*/ 	.word	0x00000008
.L_29:


//--------------------- .nv.callgraph             --------------------------
	.section	.nv.callgraph,"",@"SHT_CUDA_CALLGRAPH"
	.align	4
	.sectionentsize	8
	.align		4
        /*0000*/ 	.word	0x00000000
	.align		4
        /*0004*/ 	.word	0xffffffff
	.align		4
        /*0008*/ 	.word	0x00000000
	.align		4
        /*000c*/ 	.word	0xfffffffe
	.align		4
        /*0010*/ 	.word	0x00000000
	.align		4
        /*0014*/ 	.word	0xfffffffd
	.align		4
        /*0018*/ 	.word	0x00000000
	.align		4
        /*001c*/ 	.word	0xfffffffc


//--------------------- .nv.constant4             --------------------------
	.section	.nv.constant4,"a",@progbits
	.align	8
	.align		8
.nv.constant4:
        /*0000*/ 	.dword	_ZN34_INTERNAL_2debee48_4_k_cu_41e4e0c84cuda3std3__436_GLOBAL__N__2debee48_4_k_cu_41e4e0c86ignoreE
	.align		8
        /*0008*/ 	.dword	_ZN34_INTERNAL_2debee48_4_k_cu_41e4e0c84cuda3std3__45__cpo5beginE
	.align		8
        /*0010*/ 	.dword	_ZN34_INTERNAL_2debee48_4_k_cu_41e4e0c84cuda3std3__45__cpo3endE
	.align		8
        /*0018*/ 	.dword	_ZN34_INTERNAL_2debee48_4_k_cu_41e4e0c84cuda3std3__45__cpo6cbeginE
	.align		8
        /*0020*/ 	.dword	_ZN34_INTERNAL_2debee48_4_k_cu_41e4e0c84cuda3std3__45__cpo4cendE
	.align		8
        /*0028*/ 	.dword	_ZN34_INTERNAL_2debee48_4_k_cu_41e4e0c84cuda3std3__419piecewise_constructE
	.align		8
        /*0030*/ 	.dword	_ZN34_INTERNAL_2debee48_4_k_cu_41e4e0c84cuda3std3__48in_placeE
	.align		8
        /*0038*/ 	.dword	_ZN34_INTERNAL_2debee48_4_k_cu_41e4e0c84cuda3std6ranges3__45__cpo4swapE
	.align		8
        /*0040*/ 	.dword	_ZN34_INTERNAL_2debee48_4_k_cu_41e4e0c84cuda3std6ranges3__45__cpo9iter_moveE
	.align		8
        /*0048*/ 	.dword	_ZN34_INTERNAL_2debee48_4_k_cu_41e4e0c84cuda3std6ranges3__45__cpo7advanceE


//--------------------- .text._Z13buffer_kernelv  --------------------------
	.section	.text._Z13buffer_kernelv,"ax",@progbits
	.align	128
        .global         _Z13buffer_kernelv
        .type           _Z13buffer_kernelv,@function
        .size           _Z13buffer_kernelv,(.L_x_10 - _Z13buffer_kernelv)
        .other          _Z13buffer_kernelv,@"STO_CUDA_ENTRY STV_DEFAULT"
_Z13buffer_kernelv:
.text._Z13buffer_kernelv:
[----:B------:R-:W-:Y:S01]  /*0000*/  LDC R1, c[0x0][0x37c] ;  /* 0x0000df00ff017b82 */ /* 0x000fe20000000800 */
[----:B------:R-:W0:Y:S01]  /*0010*/  S2R R0, SR_TID.Y ;  /* 0x0000000000007919 */ /* 0x000e220000002200 */
[----:B------:R-:W0:Y:S01]  /*0020*/  S2R R5, SR_TID.Z ;  /* 0x0000000000057919 */ /* 0x000e220000002300 */
[----:B------:R-:W1:Y:S01]  /*0030*/  S2R R3, SR_TID.X ;  /* 0x0000000000037919 */ /* 0x000e620000002100 */
[----:B------:R2:W-:Y:S06]  /*0040*/  MEMBAR.SC.CTA ;  /* 0x0000000000007992 */ /* 0x0005ec0000000000 */
[----:B--2---:R-:W1:Y:S01]  /*0050*/  LDCU UR4, c[0x0][0x360] ;  /* 0x00006c00ff0477ac */ /* 0x004e620008000800 */
[----:B------:R-:W2:Y:S01]  /*0060*/  S2R R6, SR_CgaCtaId ;  /* 0x0000000000067919 */ /* 0x000ea20000008800 */
[----:B------:R-:W-:Y:S01]  /*0070*/  MOV R9, 0x400 ;  /* 0x0000040000097802 */ /* 0x000fe20000000f00 */
[----:B------:R-:W-:Y:S01]  /*0080*/  BSSY.RECONVERGENT B0, `(.L_x_0) ;  /* 0x0000038000007945 */ /* 0x000fe20003800200 */
[----:B------:R-:W0:Y:S01]  /*0090*/  LDCU UR5, c[0x0][0x364] ;  /* 0x00006c80ff0577ac */ /* 0x000e220008000800 */
[----:B------:R-:W3:Y:S01]  /*00a0*/  S2R R15, SR_SWINHI ;  /* 0x00000000000f7919 */ /* 0x000ee20000002f00 */
[----:B0-----:R-:W-:-:S04]  /*00b0*/  IMAD R0, R5, UR5, R0 ;  /* 0x0000000505007c24 */ /* 0x001fc8000f8e0200 */
[----:B-1----:R-:W-:Y:S01]  /*00c0*/  IMAD R2, R0, UR4, R3 ;  /* 0x0000000400027c24 */ /* 0x002fe2000f8e0203 */
[----:B------:R-:W0:Y:S04]  /*00d0*/  LDCU.64 UR4, c[0x0][0x358] ;  /* 0x00006b00ff0477ac */ /* 0x000e280008000a00 */
[C---:B------:R-:W-:Y:S02]  /*00e0*/  LOP3.LUT R0, R2.reuse, 0x1, RZ, 0xc0, !PT ;  /* 0x0000000102007812 */ /* 0x040fe400078ec0ff */
[----:B------:R-:W-:-:S03]  /*00f0*/  LOP3.LUT P0, R10, R2, 0x1f, RZ, 0xc0, !PT ;  /* 0x0000001f020a7812 */ /* 0x000fc6000780c0ff */
[----:B------:R-:W-:Y:S01]  /*0100*/  VIADD R3, R0, 0x1 ;  /* 0x0000000100037836 */ /* 0x000fe20000000000 */
[----:B------:R-:W-:-:S04]  /*0110*/  ISETP.NE.AND P1, PT, R10, 0x1f, PT ;  /* 0x0000001f0a00780c */ /* 0x000fc80003f25270 */
[----:B------:R-:W1:Y:S02]  /*0120*/  SHFL.UP PT, R4, R3, 0x1, RZ ;  /* 0x0420000003047989 */ /* 0x000e6400000e00ff */
[----:B-1----:R-:W-:Y:S02]  /*0130*/  SEL R4, R4, RZ, P0 ;  /* 0x000000ff04047207 */ /* 0x002fe40000000000 */
[----:B------:R-:W-:-:S03]  /*0140*/  ISETP.GE.U32.AND P0, PT, R10, 0x2, PT ;  /* 0x000000020a00780c */ /* 0x000fc60003f06070 */
[----:B------:R-:W-:-:S05]  /*0150*/  IMAD.IADD R2, R3, 0x1, R4 ;  /* 0x0000000103027824 */ /* 0x000fca00078e0204 */
[----:B------:R-:W1:Y:S02]  /*0160*/  SHFL.UP PT, R7, R2, 0x2, RZ ;  /* 0x0440000002077989 */ /* 0x000e6400000e00ff */
[----:B-1----:R-:W-:Y:S02]  /*0170*/  SEL R7, R7, RZ, P0 ;  /* 0x000000ff07077207 */ /* 0x002fe40000000000 */
[----:B------:R-:W-:-:S03]  /*0180*/  ISETP.GE.U32.AND P0, PT, R10, 0x4, PT ;  /* 0x000000040a00780c */ /* 0x000fc60003f06070 */
[----:B------:R-:W-:Y:S01]  /*0190*/  IMAD.IADD R12, R2, 0x1, R7 ;  /* 0x00000001020c7824 */ /* 0x000fe200078e0207 */
[----:B--2---:R-:W-:-:S04]  /*01a0*/  LEA R2, R6, R9, 0x18 ;  /* 0x0000000906027211 */ /* 0x004fc800078ec0ff */
[----:B------:R-:W1:Y:S01]  /*01b0*/  SHFL.UP PT, R5, R12, 0x4, RZ ;  /* 0x048000000c057989 */ /* 0x000e6200000e00ff */
[----:B------:R-:W-:Y:S02]  /*01c0*/  MOV R2, R2 ;  /* 0x0000000200027202 */ /* 0x000fe40000000f00 */
[----:B---3--:R-:W-:-:S05]  /*01d0*/  MOV R3, R15 ;  /* 0x0000000f00037202 */ /* 0x008fca0000000f00 */
[----:B0-----:R-:W-:Y:S01]  /*01e0*/  ST.E.STRONG.SM desc[UR4][R2.64], RZ ;  /* 0x000000ff02007985 */ /* 0x001fe2000c10b904 */
[----:B-1----:R-:W-:Y:S01]  /*01f0*/  SEL R5, R5, RZ, P0 ;  /* 0x000000ff05057207 */ /* 0x002fe20000000000 */
[----:B------:R-:W-:Y:S04]  /*0200*/  BAR.SYNC.DEFER_BLOCKING 0x0 ;  /* 0x0000000000007b1d */ /* 0x000fe80000010000 */
[----:B------:R-:W-:Y:S01]  /*0210*/  IMAD.IADD R11, R12, 0x1, R5 ;  /* 0x000000010c0b7824 */ /* 0x000fe200078e0205 */
[----:B------:R-:W-:-:S04]  /*0220*/  ISETP.GE.U32.AND P0, PT, R10, 0x8, PT ;  /* 0x000000080a00780c */ /* 0x000fc80003f06070 */
[----:B------:R-:W0:Y:S02]  /*0230*/  SHFL.UP PT, R8, R11, 0x8, RZ ;  /* 0x050000000b087989 */ /* 0x000e2400000e00ff */
[----:B0-----:R-:W-:Y:S02]  /*0240*/  SEL R8, R8, RZ, P0 ;  /* 0x000000ff08087207 */ /* 0x001fe40000000000 */
[----:B------:R-:W-:-:S03]  /*0250*/  ISETP.GE.U32.AND P0, PT, R10, 0x10, PT ;  /* 0x000000100a00780c */ /* 0x000fc60003f06070 */
[----:B------:R-:W-:-:S05]  /*0260*/  IMAD.IADD R13, R11, 0x1, R8 ;  /* 0x000000010b0d7824 */ /* 0x000fca00078e0208 */
[----:B------:R-:W0:Y:S02]  /*0270*/  SHFL.UP PT, R12, R13, 0x10, RZ ;  /* 0x060000000d0c7989 */ /* 0x000e2400000e00ff */
[----:B0-----:R-:W-:Y:S01]  /*0280*/  SEL R10, R12, RZ, P0 ;  /* 0x000000ff0c0a7207 */ /* 0x001fe20000000000 */
[----:B------:R-:W-:Y:S06]  /*0290*/  @P1 BRA `(.L_x_1) ;  /* 0x0000000000581947 */ /* 0x000fec0003800000 */
[----:B------:R-:W-:Y:S01]  /*02a0*/  VOTE.ANY R11, PT, PT ;  /* 0x00000000000b7806 */ /* 0x000fe200038e0100 */
[----:B------:R-:W-:-:S03]  /*02b0*/  IMAD.IADD R13, R13, 0x1, R10 ;  /* 0x000000010d0d7824 */ /* 0x000fc600078e020a */
[----:B------:R-:W-:-:S13]  /*02c0*/  ISETP.EQ.U32.AND P0, PT, R11, -0x1, PT ;  /* 0xffffffff0b00780c */ /* 0x000fda0003f02070 */
[----:B------:R0:W5:Y:S01]  /*02d0*/  @!P0 ATOM.E.ADD.S32.STRONG.SM PT, R11, desc[UR4][R2.64], R13 ;  /* 0x8000000d020b898a */ /* 0x00016200081eb304 */
[----:B------:R-:W-:Y:S05]  /*02e0*/  @!P0 BRA `(.L_x_1) ;  /* 0x0000000000448947 */ /* 0x000fea0003800000 */
[----:B------:R-:W1:Y:S01]  /*02f0*/  SHFL.UP P0, R12, R13, 0x1, RZ ;  /* 0x042000000d0c7989 */ /* 0x000e6200000000ff */
[----:B------:R-:W-:Y:S01]  /*0300*/  IMAD.MOV.U32 R15, RZ, RZ, R13 ;  /* 0x000000ffff0f7224 */ /* 0x000fe200078e000d */
[----:B-----5:R-:W2:Y:S01]  /*0310*/  S2R R11, SR_LANEID ;  /* 0x00000000000b7919 */ /* 0x020ea20000000000 */
[----:B-1----:R-:W-:-:S05]  /*0320*/  @P0 IMAD.IADD R15, R13, 0x1, R12 ;  /* 0x000000010d0f0824 */ /* 0x002fca00078e020c */
[----:B------:R-:W1:Y:S01]  /*0330*/  SHFL.UP P0, R12, R15, 0x2, RZ ;  /* 0x044000000f0c7989 */ /* 0x000e6200000000ff */
[----:B--2---:R-:W-:Y:S01]  /*0340*/  ISETP.EQ.U32.AND P1, PT, R11, 0x1f, PT ;  /* 0x0000001f0b00780c */ /* 0x004fe20003f22070 */
[----:B-1----:R-:W-:-:S05]  /*0350*/  @P0 IMAD.IADD R15, R15, 0x1, R12 ;  /* 0x000000010f0f0824 */ /* 0x002fca00078e020c */
[----:B------:R-:W1:Y:S02]  /*0360*/  SHFL.UP P0, R12, R15, 0x4, RZ ;  /* 0x048000000f0c7989 */ /* 0x000e6400000000ff */
[----:B-1----:R-:W-:-:S05]  /*0370*/  @P0 IMAD.IADD R15, R15, 0x1, R12 ;  /* 0x000000010f0f0824 */ /* 0x002fca00078e020c */
[----:B------:R-:W1:Y:S02]  /*0380*/  SHFL.UP P0, R12, R15, 0x8, RZ ;  /* 0x050000000f0c7989 */ /* 0x000e6400000000ff */
[----:B-1----:R-:W-:-:S05]  /*0390*/  @P0 IMAD.IADD R15, R15, 0x1, R12 ;  /* 0x000000010f0f0824 */ /* 0x002fca00078e020c */
[----:B------:R-:W1:Y:S02]  /*03a0*/  SHFL.UP P0, R12, R15, 0x10, RZ ;  /* 0x060000000f0c7989 */ /* 0x000e6400000000ff */
[----:B-1----:R-:W-:-:S05]  /*03b0*/  @P0 IMAD.IADD R15, R15, 0x1, R12 ;  /* 0x000000010f0f0824 */ /* 0x002fca00078e020c */
[----:B0-----:R-:W2:Y:S04]  /*03c0*/  @P1 ATOM.E.ADD.S32.STRONG.SM PT, R2, desc[UR4][R2.64], R15 ;  /* 0x8000000f0202198a */ /* 0x001ea800081eb304 */
[----:B------:R-:W-:Y:S04]  /*03d0*/  SHFL.UP P0, R12, R15, 0x1, RZ ;  /* 0x042000000f0c7989 */ /* 0x000fe800000000ff */
[----:B--2---:R-:W0:Y:S02]  /*03e0*/  SHFL.IDX PT, R11, R2, 0x1f, 0x1f ;  /* 0x03e01f00020b7f89 */ /* 0x004e2400000e0000 */
[----:B0-----:R-:W-:-:S07]  /*03f0*/  @P0 IMAD.IADD R11, R11, 0x1, R12 ;  /* 0x000000010b0b0824 */ /* 0x001fce00078e020c */
.L_x_1:
[----:B------:R-:W-:Y:S05]  /*0400*/  BSYNC.RECONVERGENT B0 ;  /* 0x0000000000007941 */ /* 0x000fea0003800200 */
.L_x_0:
[----:B-----5:R-:W1:Y:S01]  /*0410*/  SHFL.IDX PT, R11, R11, 0x1f, 0x1f ;  /* 0x03e01f000b0b7f89 */ /* 0x020e6200000e0000 */
[----:B------:R-:W-:Y:S01]  /*0420*/  IMAD.MOV R0, RZ, RZ, -R0 ;  /* 0x000000ffff007224 */ /* 0x000fe200078e0a00 */
[----:B------:R-:W-:Y:S01]  /*0430*/  BSSY.RECONVERGENT B0, `(.L_x_2) ;  /* 0x0000031000007945 */ /* 0x000fe20003800200 */
[----:B------:R-:W-:-:S03]  /*0440*/  VIADD R9, R9, 0x10 ;  /* 0x0000001009097836 */ /* 0x000fc60000000000 */
[----:B------:R-:W-:Y:S01]  /*0450*/  BSSY.RELIABLE B1, `(.L_x_3) ;  /* 0x0000028000017945 */ /* 0x000fe20003800100 */
[----:B0-----:R-:W-:Y:S01]  /*0460*/  IMAD.MOV.U32 R2, RZ, RZ, -0x1 ;  /* 0xffffffffff027424 */ /* 0x001fe200078e00ff */
[----:B------:R-:W-:Y:S02]  /*0470*/  ISETP.GE.AND P0, PT, R0, 0x1, PT ;  /* 0x000000010000780c */ /* 0x000fe40003f06270 */
[----:B------:R-:W-:Y:S02]  /*0480*/  LEA R6, R6, R9, 0x18 ;  /* 0x0000000906067211 */ /* 0x000fe400078ec0ff */
[----:B-1----:R-:W-:-:S04]  /*0490*/  IADD3 R4, PT, PT, R7, R11, R4 ;  /* 0x0000000b07047210 */ /* 0x002fc80007ffe004 */
[----:B------:R-:W-:-:S04]  /*04a0*/  IADD3 R5, PT, PT, R8, R4, R5 ;  /* 0x0000000408057210 */ /* 0x000fc80007ffe005 */
[----:B------:R-:W-:-:S05]  /*04b0*/  IADD3 R5, PT, PT, R10, R5, RZ ;  /* 0x000000050a057210 */ /* 0x000fca0007ffe0ff */
[----:B------:R-:W-:Y:S01]  /*04c0*/  IMAD R5, R5, 0x4, R6 ;  /* 0x0000000405057824 */ /* 0x000fe200078e0206 */
[----:B------:R-:W-:Y:S06]  /*04d0*/  @P0 BRA `(.L_x_4) ;  /* 0x00000000007c0947 */ /* 0x000fec0003800000 */
[----:B------:R-:W-:Y:S01]  /*04e0*/  IADD3 R3, PT, PT, -R0, 0x1, RZ ;  /* 0x0000000100037810 */ /* 0x000fe20007ffe1ff */
[----:B------:R-:W-:Y:S01]  /*04f0*/  BSSY.RECONVERGENT B2, `(.L_x_5) ;  /* 0x0000011000027945 */ /* 0x000fe20003800200 */
[----:B------:R-:W-:Y:S02]  /*0500*/  PLOP3.LUT P0, PT, PT, PT, PT, 0x80, 0x8 ;  /* 0x000000000008781c */ /* 0x000fe40003f0f070 */
[----:B------:R-:W-:-:S13]  /*0510*/  ISETP.GT.AND P1, PT, R3, 0x3, PT ;  /* 0x000000030300780c */ /* 0x000fda0003f24270 */
[----:B------:R-:W-:Y:S05]  /*0520*/  @!P1 BRA `(.L_x_6) ;  /* 0x0000000000349947 */ /* 0x000fea0003800000 */
[----:B------:R-:W-:-:S13]  /*0530*/  PLOP3.LUT P0, PT, PT, PT, PT, 0x8, 0x80 ;  /* 0x000000000080781c */ /* 0x000fda0003f0e170 */
.L_x_7:
[----:B------:R-:W-:Y:S02]  /*0540*/  VIADD R0, R0, 0x4 ;  /* 0x0000000400007836 */ /* 0x000fe40000000000 */
[C---:B------:R-:W-:Y:S02]  /*0550*/  VIADD R4, R2.reuse, 0x1 ;  /* 0x0000000102047836 */ /* 0x040fe40000000000 */
[----:B------:R-:W-:Y:S01]  /*0560*/  VIADD R6, R2, 0x2 ;  /* 0x0000000202067836 */ /* 0x000fe20000000000 */
[----:B------:R-:W-:Y:S01]  /*0570*/  ISETP.GE.AND P1, PT, R0, -0x2, PT ;  /* 0xfffffffe0000780c */ /* 0x000fe20003f26270 */
[C---:B------:R-:W-:Y:S01]  /*0580*/  VIADD R8, R2.reuse, 0x3 ;  /* 0x0000000302087836 */ /* 0x040fe20000000000 */
[----:B------:R-:W-:Y:S01]  /*0590*/  STS [R5], R4 ;  /* 0x0000000405007388 */ /* 0x000fe20000000800 */
[----:B------:R-:W-:-:S03]  /*05a0*/  VIADD R2, R2, 0x4 ;  /* 0x0000000402027836 */ /* 0x000fc60000000000 */
[----:B------:R-:W-:Y:S04]  /*05b0*/  STS [R5+0x4], R6 ;  /* 0x0000040605007388 */ /* 0x000fe80000000800 */
[----:B------:R-:W-:Y:S04]  /*05c0*/  STS [R5+0x8], R8 ;  /* 0x0000080805007388 */ /* 0x000fe80000000800 */
[----:B------:R0:W-:Y:S02]  /*05d0*/  STS [R5+0xc], R2 ;  /* 0x00000c0205007388 */ /* 0x0001e40000000800 */
[----:B0-----:R-:W-:Y:S01]  /*05e0*/  VIADD R5, R5, 0x10 ;  /* 0x0000001005057836 */ /* 0x001fe20000000000 */
[----:B------:R-:W-:Y:S06]  /*05f0*/  @!P1 BRA `(.L_x_7) ;  /* 0xfffffffc00d09947 */ /* 0x000fec000383ffff */
.L_x_6:
[----:B------:R-:W-:Y:S05]  /*0600*/  BSYNC.RECONVERGENT B2 ;  /* 0x0000000000027941 */ /* 0x000fea0003800200 */
.L_x_5:
[----:B------:R-:W-:-:S04]  /*0610*/  IADD3 R3, PT, PT, -R0, 0x1, RZ ;  /* 0x0000000100037810 */ /* 0x000fc80007ffe1ff */
[----:B------:R-:W-:-:S13]  /*0620*/  ISETP.GT.AND P1, PT, R3, 0x1, PT ;  /* 0x000000010300780c */ /* 0x000fda0003f24270 */
[----:B------:R-:W-:Y:S01]  /*0630*/  @P1 VIADD R0, R0, 0x2 ;  /* 0x0000000200001836 */ /* 0x000fe20000000000 */
[----:B------:R-:W-:Y:S02]  /*0640*/  @P1 PLOP3.LUT P0, PT, PT, PT, PT, 0x8, 0x80 ;  /* 0x000000000080181c */ /* 0x000fe40003f0e170 */
[C---:B------:R-:W-:Y:S01]  /*0650*/  @P1 IADD3 R4, PT, PT, R2.reuse, 0x1, RZ ;  /* 0x0000000102041810 */ /* 0x040fe20007ffe0ff */
[----:B------:R-:W-:Y:S01]  /*0660*/  @P1 VIADD R2, R2, 0x2 ;  /* 0x0000000202021836 */ /* 0x000fe20000000000 */
[----:B------:R-:W-:-:S03]  /*0670*/  ISETP.NE.OR P0, PT, R0, 0x1, P0 ;  /* 0x000000010000780c */ /* 0x000fc60000705670 */
[----:B------:R-:W-:Y:S04]  /*0680*/  @P1 STS [R5], R4 ;  /* 0x0000000405001388 */ /* 0x000fe80000000800 */
[----:B------:R0:W-:Y:S06]  /*0690*/  @P1 STS [R5+0x4], R2 ;  /* 0x0000040205001388 */ /* 0x0001ec0000000800 */
[----:B------:R-:W-:Y:S05]  /*06a0*/  @!P0 BREAK.RELIABLE B1 ;  /* 0x0000000000018942 */ /* 0x000fea0003800100 */
[----:B0-----:R-:W-:Y:S01]  /*06b0*/  @P1 VIADD R5, R5, 0x8 ;  /* 0x0000000805051836 */ /* 0x001fe20000000000 */
[----:B------:R-:W-:Y:S06]  /*06c0*/  @!P0 BRA `(.L_x_8) ;  /* 0x00000000001c8947 */ /* 0x000fec0003800000 */
.L_x_4:
[----:B------:R-:W-:Y:S05]  /*06d0*/  BSYNC.RELIABLE B1 ;  /* 0x0000000000017941 */ /* 0x000fea0003800100 */
.L_x_3:
[----:B------:R-:W-:Y:S02]  /*06e0*/  VIADD R0, R0, 0x1 ;  /* 0x0000000100007836 */ /* 0x000fe40000000000 */
[----:B------:R-:W-:-:S03]  /*06f0*/  VIADD R2, R2, 0x1 ;  /* 0x0000000102027836 */ /* 0x000fc60000000000 */
[----:B------:R-:W-:Y:S02]  /*0700*/  ISETP.NE.AND P0, PT, R0, 0x1, PT ;  /* 0x000000010000780c */ /* 0x000fe40003f05270 */
[----:B------:R0:W-:Y:S02]  /*0710*/  STS [R5], R2 ;  /* 0x0000000205007388 */ /* 0x0001e40000000800 */
[----:B0-----:R-:W-:-:S09]  /*0720*/  VIADD R5, R5, 0x4 ;  /* 0x0000000405057836 */ /* 0x001fd20000000000 */
[----:B------:R-:W-:Y:S05]  /*0730*/  @P0 BRA `(.L_x_3) ;  /* 0xfffffffc00e80947 */ /* 0x000fea000383ffff */
.L_x_8:
[----:B------:R-:W-:Y:S05]  /*0740*/  BSYNC.RECONVERGENT B0 ;  /* 0x0000000000007941 */ /* 0x000fea0003800200 */
.L_x_2:
[----:B------:R-:W-:Y:S05]  /*0750*/  WARPSYNC.ALL ;  /* 0x0000000000007948 */ /* 0x000fea0003800000 */
[----:B------:R-:W-:Y:S06]  /*0760*/  BAR.SYNC.DEFER_BLOCKING 0x0 ;  /* 0x0000000000007b1d */ /* 0x000fec0000010000 */
[----:B------:R-:W-:Y:S05]  /*0770*/  EXIT ;  /* 0x000000000000794d */ /* 0x000fea0003800000 */
.L_x_9:
[----:B------:R-:W-:-:S00]  /*0780*/  BRA `(.L_x_9) ;  /* 0xfffffffc00fc7947 */ /* 0x000fc0000383ffff */
[----:B------:R-:W-:-:S00]  /*0790*/  NOP ;  /* 0x0000000000007918 */ /* 0x000fc00000000000 */
        /* <DEDUP_REMOVED lines=14> */
.L_x_10:


//--------------------- .nv.shared._Z13buffer_kernelv --------------------------
	.section	.nv.shared._Z13buffer_kernelv,"aw",@nobits
	.sectionflags	@""
	.align	16
.nv.shared._Z13buffer_kernelv:
	.zero		1040


//--------------------- .nv.shared.reserved.0     --------------------------
	.section	.nv.shared.reserved.0,"aw",@nobits
	.weak		__nv_reservedSMEM_offset_0_alias
	.size		__nv_reservedSMEM_offset_0_alias, 0, 64
	.other		__nv_reservedSMEM_offset_0_alias,@"STO_CUDA_RESERVED_SHARED STV_DEFAULT"
__nv_reservedSMEM_offset_0_alias:
	.zero		0
	.zero		64


//--------------------- .nv.global                --------------------------
	.section	.nv.global,"aw",@nobits
.nv.global:
	.type		_ZN34_INTERNAL_2debee48_4_k_cu_41e4e0c84cuda3std6ranges3__45__cpo9iter_moveE,@object
	.size		_ZN34_INTERNAL_2debee48_4_k_cu_41e4e0c84cuda3std6ranges3__45__cpo9iter_moveE,(_ZN34_INTERNAL_2debee48_4_k_cu_41e4e0c84cuda3std3__436_GLOBAL__N__2debee48_4_k_cu_41e4e0c86ignoreE - _ZN34_INTERNAL_2debee48_4_k_cu_41e4e0c84cuda3std6ranges3__45__cpo9iter_moveE)
_ZN34_INTERNAL_2debee48_4_k_cu_41e4e0c84cuda3std6ranges3__45__cpo9iter_moveE:
	.zero		1
	.type		_ZN34_INTERNAL_2debee48_4_k_cu_41e4e0c84cuda3std3__436_GLOBAL__N__2debee48_4_k_cu_41e4e0c86ignoreE,@object
	.size		_ZN34_INTERNAL_2debee48_4_k_cu_41e4e0c84cuda3std3__436_GLOBAL__N__2debee48_4_k_cu_41e4e0c86ignoreE,(_ZN34_INTERNAL_2debee48_4_k_cu_41e4e0c84cuda3std3__45__cpo4cendE - _ZN34_INTERNAL_2debee48_4_k_cu_41e4e0c84cuda3std3__436_GLOBAL__N__2debee48_4_k_cu_41e4e0c86ignoreE)
_ZN34_INTERNAL_2debee48_4_k_cu_41e4e0c84cuda3std3__436_GLOBAL__N__2debee48_4_k_cu_41e4e0c86ignoreE:
	.zero		1
	.type		_ZN34_INTERNAL_2debee48_4_k_cu_41e4e0c84cuda3std3__45__cpo4cendE,@object
	.size		_ZN34_INTERNAL_2debee48_4_k_cu_41e4e0c84cuda3std3__45__cpo4cendE,(_ZN34_INTERNAL_2debee48_4_k_cu_41e4e0c84cuda3std3__45__cpo3endE - _ZN34_INTERNAL_2debee48_4_k_cu_41e4e0c84cuda3std3__45__cpo4cendE)
_ZN34_INTERNAL_2debee48_4_k_cu_41e4e0c84cuda3std3__45__cpo4cendE:
	.zero		1
	.type		_ZN34_INTERNAL_2debee48_4_k_cu_41e4e0c84cuda3std3__45__cpo3endE,@object
	.size		_ZN34_INTERNAL_2debee48_4_k_cu_41e4e0c84cuda3std3__45__cpo3endE,(_ZN34_INTERNAL_2debee48_4_k_cu_41e4e0c84cuda3std3__48in_placeE - _ZN34_INTERNAL_2debee48_4_k_cu_41e4e0c84cuda3std3__45__cpo3endE)
_ZN34_INTERNAL_2debee48_4_k_cu_41e4e0c84cuda3std3__45__cpo3endE:
	.zero		1
	.type		_ZN34_INTERNAL_2debee48_4_k_cu_41e4e0c84cuda3std3__48in_placeE,@object
	.size		_ZN34_INTERNAL_2debee48_4_k_cu_41e4e0c84cuda3std3__48in_placeE,(_ZN34_INTERNAL_2debee48_4_k_cu_41e4e0c84cuda3std6ranges3__45__cpo7advanceE - _ZN34_INTERNAL_2debee48_4_k_cu_41e4e0c84cuda3std3__48in_placeE)
_ZN34_INTERNAL_2debee48_4_k_cu_41e4e0c84cuda3std3__48in_placeE:
	.zero		1
	.type		_ZN34_INTERNAL_2debee48_4_k_cu_41e4e0c84cuda3std6ranges3__45__cpo7advanceE,@object
	.size		_ZN34_INTERNAL_2debee48_4_k_cu_41e4e0c84cuda3std6ranges3__45__cpo7advanceE,(_ZN34_INTERNAL_2debee48_4_k_cu_41e4e0c84cuda3std3__45__cpo5beginE - _ZN34_INTERNAL_2debee48_4_k_cu_41e4e0c84cuda3std6ranges3__45__cpo7advanceE)
_ZN34_INTERNAL_2debee48_4_k_cu_41e4e0c84cuda3std6ranges3__45__cpo7advanceE:
	.zero		1
	.type		_ZN34_INTERNAL_2debee48_4_k_cu_41e4e0c84cuda3std3__45__cpo5beginE,@object
	.size		_ZN34_INTERNAL_2debee48_4_k_cu_41e4e0c84cuda3std3__45__cpo5beginE,(_ZN34_INTERNAL_2debee48_4_k_cu_41e4e0c84cuda3std3__419piecewise_constructE - _ZN34_INTERNAL_2debee48_4_k_cu_41e4e0c84cuda3std3__45__cpo5beginE)
_ZN34_INTERNAL_2debee48_4_k_cu_41e4e0c84cuda3std3__45__cpo5beginE:
	.zero		1
	.type		_ZN34_INTERNAL_2debee48_4_k_cu_41e4e0c84cuda3std3__419piecewise_constructE,@object
	.size		_ZN34_INTERNAL_2debee48_4_k_cu_41e4e0c84cuda3std3__419piecewise_constructE,(_ZN34_INTERNAL_2debee48_4_k_cu_41e4e0c84cuda3std3__45__cpo6cbeginE - _ZN34_INTERNAL_2debee48_4_k_cu_41e4e0c84cuda3std3__419piecewise_constructE)
_ZN34_INTERNAL_2debee48_4_k_cu_41e4e0c84cuda3std3__419piecewise_constructE:
	.zero		1
	.type		_ZN34_INTERNAL_2debee48_4_k_cu_41e4e0c84cuda3std3__45__cpo6cbeginE,@object
	.size		_ZN34_INTERNAL_2debee48_4_k_cu_41e4e0c84cuda3std3__45__cpo6cbeginE,(_ZN34_INTERNAL_2debee48_4_k_cu_41e4e0c84cuda3std6ranges3__45__cpo4swapE - _ZN34_INTERNAL_2debee48_4_k_cu_41e4e0c84cuda3std3__45__cpo6cbeginE)
_ZN34_INTERNAL_2debee48_4_k_cu_41e4e0c84cuda3std3__45__cpo6cbeginE:
	.zero		1
	.type		_ZN34_INTERNAL_2debee48_4_k_cu_41e4e0c84cuda3std6ranges3__45__cpo4swapE,@object
	.size		_ZN34_INTERNAL_2debee48_4_k_cu_41e4e0c84cuda3std6ranges3__45__cpo4swapE,(.L_7 - _ZN34_INTERNAL_2debee48_4_k_cu_41e4e0c84cuda3std6ranges3__45__cpo4swapE)
_ZN34_INTERNAL_2debee48_4_k_cu_41e4e0c84cuda3std6ranges3__45__cpo4swapE:
	.zero		1
.L_7:


//--------------------- .nv.constant0._Z13buffer_kernelv --------------------------
	.section	.nv.constant0._Z13buffer_kernelv,"a",@progbits
	.sectionflags	@""
	.align	4
.nv.constant0._Z13buffer_kernelv:
	.zero		896


//--------------------- SYMBOLS --------------------------

	.type		.nv.reservedSmem.offset0,@object
	.size		.nv.reservedSmem.offset0,0x4
	.type		.nv.reservedSmem.cap,@object
	.size		.nv.reservedSmem.cap,0x4
